//
// Generated by NVIDIA NVVM Compiler
//
// Compiler Build ID: CL-36424714
// Cuda compilation tools, release 13.0, V13.0.88
// Based on NVVM 20.0.0
//

.version 9.0
.target sm_100
.address_size 64

	// .globl	_Z9tensorAddPfS_S_ii

.visible .entry _Z9tensorAddPfS_S_ii(
	.param .u64 .ptr .align 1 _Z9tensorAddPfS_S_ii_param_0,
	.param .u64 .ptr .align 1 _Z9tensorAddPfS_S_ii_param_1,
	.param .u64 .ptr .align 1 _Z9tensorAddPfS_S_ii_param_2,
	.param .u32 _Z9tensorAddPfS_S_ii_param_3,
	.param .u32 _Z9tensorAddPfS_S_ii_param_4
)
{
	.reg .pred 	%p<2>;
	.reg .b32 	%r<8>;
	.reg .b32 	%f<4>;
	.reg .b64 	%rd<11>;

	ld.param.u64 	%rd1, [_Z9tensorAddPfS_S_ii_param_0];
	ld.param.u64 	%rd2, [_Z9tensorAddPfS_S_ii_param_1];
	ld.param.u64 	%rd3, [_Z9tensorAddPfS_S_ii_param_2];
	ld.param.u32 	%r2, [_Z9tensorAddPfS_S_ii_param_3];
	ld.param.u32 	%r3, [_Z9tensorAddPfS_S_ii_param_4];
	mov.u32 	%r4, %ctaid.x;
	mov.u32 	%r5, %ntid.x;
	mov.u32 	%r6, %tid.x;
	mad.lo.s32 	%r1, %r4, %r5, %r6;
	mul.lo.s32 	%r7, %r3, %r2;
	setp.ge.s32 	%p1, %r1, %r7;
	@%p1 bra 	$L__BB0_2;
	cvta.to.global.u64 	%rd4, %rd1;
	cvta.to.global.u64 	%rd5, %rd2;
	cvta.to.global.u64 	%rd6, %rd3;
	mul.wide.s32 	%rd7, %r1, 4;
	add.s64 	%rd8, %rd4, %rd7;
	ld.global.f32 	%f1, [%rd8];
	add.s64 	%rd9, %rd5, %rd7;
	ld.global.f32 	%f2, [%rd9];
	add.f32 	%f3, %f1, %f2;
	add.s64 	%rd10, %rd6, %rd7;
	st.global.f32 	[%rd10], %f3;
$L__BB0_2:
	ret;

}
	// .globl	_Z14tensorMultiplyPfS_S_ii
.visible .entry _Z14tensorMultiplyPfS_S_ii(
	.param .u64 .ptr .align 1 _Z14tensorMultiplyPfS_S_ii_param_0,
	.param .u64 .ptr .align 1 _Z14tensorMultiplyPfS_S_ii_param_1,
	.param .u64 .ptr .align 1 _Z14tensorMultiplyPfS_S_ii_param_2,
	.param .u32 _Z14tensorMultiplyPfS_S_ii_param_3,
	.param .u32 _Z14tensorMultiplyPfS_S_ii_param_4
)
{


	ret;

}


// ===== COMPILED SASS (sm_100) =====

	.target	sm_100

	.elftype	@"ET_EXEC"


//--------------------- .note.nv.tkinfo           --------------------------
	.section	.note.nv.tkinfo,"",@"SHT_NOTE"
	.sectionflags	@"SHF_NOTE_NV_TKINFO"
	.tkinfo
        /*0018*/ 	.word	0x00000002
        /*0030*/ 	.string	""
        /*0030*/ 	.string	"ptxas"
        /*0030*/ 	.string	"Cuda compilation tools, release 13.0, V13.0.88"
        /*0030*/ 	.string	"Build cuda_13.0.r13.0/compiler.36424714_0"
        /*0030*/ 	.string	"-arch sm_100 -m 64 "



//--------------------- .note.nv.cuinfo           --------------------------
	.section	.note.nv.cuinfo,"",@"SHT_NOTE"
	.sectionflags	@"SHF_NOTE_NV_CUINFO"
        /*0018*/ 	.short	0x0002
        /*001a*/ 	.short	0x0064
        /*001c*/ 	.short	0x0082
	.zero		2


//--------------------- .nv.info                  --------------------------
	.section	.nv.info,"",@"SHT_CUDA_INFO"
	.align	4


	//----- nvinfo : EIATTR_REGCOUNT
	.align		4
        /*0000*/ 	.byte	0x04, 0x2f
        /*0002*/ 	.short	(.L_1 - .L_0)
	.align		4
.L_0:
        /*0004*/ 	.word	index@(_Z9tensorAddPfS_S_ii)
        /*0008*/ 	.word	0x0000000c


	//----- nvinfo : EIATTR_FRAME_SIZE
	.align		4
.L_1:
        /*000c*/ 	.byte	0x04, 0x11
        /*000e*/ 	.short	(.L_3 - .L_2)
	.align		4
.L_2:
        /*0010*/ 	.word	index@(_Z9tensorAddPfS_S_ii)
        /*0014*/ 	.word	0x00000000


	//----- nvinfo : EIATTR_REGCOUNT
	.align		4
.L_3:
        /*0018*/ 	.byte	0x04, 0x2f
        /*001a*/ 	.short	(.L_5 - .L_4)
	.align		4
.L_4:
        /*001c*/ 	.word	index@(_Z14tensorMultiplyPfS_S_ii)
        /*0020*/ 	.word	0x00000004


	//----- nvinfo : EIATTR_FRAME_SIZE
	.align		4
.L_5:
        /*0024*/ 	.byte	0x04, 0x11
        /*0026*/ 	.short	(.L_7 - .L_6)
	.align		4
.L_6:
        /*0028*/ 	.word	index@(_Z14tensorMultiplyPfS_S_ii)
        /*002c*/ 	.word	0x00000000


	//----- nvinfo : EIATTR_MIN_STACK_SIZE
	.align		4
.L_7:
        /*0030*/ 	.byte	0x04, 0x12
        /*0032*/ 	.short	(.L_9 - .L_8)
	.align		4
.L_8:
        /*0034*/ 	.word	index@(_Z14tensorMultiplyPfS_S_ii)
        /*0038*/ 	.word	0x00000000


	//----- nvinfo : EIATTR_MIN_STACK_SIZE
	.align		4
.L_9:
        /*003c*/ 	.byte	0x04, 0x12
        /*003e*/ 	.short	(.L_11 - .L_10)
	.align		4
.L_10:
        /*0040*/ 	.word	index@(_Z9tensorAddPfS_S_ii)
        /*0044*/ 	.word	0x00000000
.L_11:


//--------------------- .nv.compat                --------------------------
	.section	.nv.compat,"",@"SHT_CUDA_COMPAT_INFO"
	.align	4
        /*0000*/ 	.byte	0x02, 0x09, 0x00, 0x00, 0x02, 0x02, 0x01, 0x00, 0x02, 0x05, 0x05, 0x00, 0x03, 0x07, 0x01, 0x01
        /*0010*/ 	.byte	0x02, 0x03, 0x00, 0x00, 0x02, 0x06, 0x01, 0x00, 0x04, 0x0b, 0x08, 0x00, 0x09, 0x00, 0x00, 0x00
        /*0020*/ 	.byte	0x00, 0x00, 0x00, 0x00


//--------------------- .nv.info._Z14tensorMultiplyPfS_S_ii --------------------------
	.section	.nv.info._Z14tensorMultiplyPfS_S_ii,"",@"SHT_CUDA_INFO"
	.sectionflags	@""
	.align	4


	//----- nvinfo : EIATTR_CUDA_API_VERSION
	.align		4
        /*0000*/ 	.byte	0x04, 0x37
        /*0002*/ 	.short	(.L_13 - .L_12)
.L_12:
        /*0004*/ 	.word	0x00000082


	//----- nvinfo : EIATTR_KPARAM_INFO
	.align		4
.L_13:
        /*0008*/ 	.byte	0x04, 0x17
        /*000a*/ 	.short	(.L_15 - .L_14)
.L_14:
        /*000c*/ 	.word	0x00000000
        /*0010*/ 	.short	0x0004
        /*0012*/ 	.short	0x001c
        /*0014*/ 	.byte	0x00, 0xf0, 0x11, 0x00


	//----- nvinfo : EIATTR_KPARAM_INFO
	.align		4
.L_15:
        /*0018*/ 	.byte	0x04, 0x17
        /*001a*/ 	.short	(.L_17 - .L_16)
.L_16:
        /*001c*/ 	.word	0x00000000
        /*0020*/ 	.short	0x0003
        /*0022*/ 	.short	0x0018
        /*0024*/ 	.byte	0x00, 0xf0, 0x11, 0x00


	//----- nvinfo : EIATTR_KPARAM_INFO
	.align		4
.L_17:
        /*0028*/ 	.byte	0x04, 0x17
        /*002a*/ 	.short	(.L_19 - .L_18)
.L_18:
        /*002c*/ 	.word	0x00000000
        /*0030*/ 	.short	0x0002
        /*0032*/ 	.short	0x0010
        /*0034*/ 	.byte	0x00, 0xf5, 0x21, 0x00


	//----- nvinfo : EIATTR_KPARAM_INFO
	.align		4
.L_19:
        /*0038*/ 	.byte	0x04, 0x17
        /*003a*/ 	.short	(.L_21 - .L_20)
.L_20:
        /*003c*/ 	.word	0x00000000
        /*0040*/ 	.short	0x0001
        /*0042*/ 	.short	0x0008
        /*0044*/ 	.byte	0x00, 0xf5, 0x21, 0x00


	//----- nvinfo : EIATTR_KPARAM_INFO
	.align		4
.L_21:
        /*0048*/ 	.byte	0x04, 0x17
        /*004a*/ 	.short	(.L_23 - .L_22)
.L_22:
        /*004c*/ 	.word	0x00000000
        /*0050*/ 	.short	0x0000
        /*0052*/ 	.short	0x0000
        /*0054*/ 	.byte	0x00, 0xf5, 0x21, 0x00


	//----- nvinfo : EIATTR_SPARSE_MMA_MASK
	.align		4
.L_23:
        /*0058*/ 	.byte	0x03, 0x50
        /*005a*/ 	.short	0x0000


	//----- nvinfo : EIATTR_MAXREG_COUNT
	.align		4
        /*005c*/ 	.byte	0x03, 0x1b
        /*005e*/ 	.short	0x00ff


	//----- nvinfo : EIATTR_MERCURY_ISA_VERSION
	.align		4
        /*0060*/ 	.byte	0x03, 0x5f
        /*0062*/ 	.short	0x0101


	//----- nvinfo : EIATTR_VRC_CTA_INIT_COUNT
	.align		4
        /*0064*/ 	.byte	0x02, 0x4a
	.zero		1
	.zero		1


	//----- nvinfo : EIATTR_EXIT_INSTR_OFFSETS
	.align		4
        /*0068*/ 	.byte	0x04, 0x1c
        /*006a*/ 	.short	(.L_25 - .L_24)


	//   ....[0]....
.L_24:
        /*006c*/ 	.word	0x00000010


	//----- nvinfo : EIATTR_CBANK_PARAM_SIZE
	.align		4
.L_25:
        /*0070*/ 	.byte	0x03, 0x19
        /*0072*/ 	.short	0x0020


	//----- nvinfo : EIATTR_PARAM_CBANK
	.align		4
        /*0074*/ 	.byte	0x04, 0x0a
        /*0076*/ 	.short	(.L_27 - .L_26)
	.align		4
.L_26:
        /*0078*/ 	.word	index@(.nv.constant0._Z14tensorMultiplyPfS_S_ii)
        /*007c*/ 	.short	0x0380
        /*007e*/ 	.short	0x0020


	//----- nvinfo : EIATTR_SW_WAR
	.align		4
.L_27:
        /*0080*/ 	.byte	0x04, 0x36
        /*0082*/ 	.short	(.L_29 - .L_28)
.L_28:
        /*0084*/ 	.word	0x00000008
.L_29:


//--------------------- .nv.info._Z9tensorAddPfS_S_ii --------------------------
	.section	.nv.info._Z9tensorAddPfS_S_ii,"",@"SHT_CUDA_INFO"
	.sectionflags	@""
	.align	4


	//----- nvinfo : EIATTR_CUDA_API_VERSION
	.align		4
        /*0000*/ 	.byte	0x04, 0x37
        /*0002*/ 	.short	(.L_31 - .L_30)
.L_30:
        /*0004*/ 	.word	0x00000082


	//----- nvinfo : EIATTR_KPARAM_INFO
	.align		4
.L_31:
        /*0008*/ 	.byte	0x04, 0x17
        /*000a*/ 	.short	(.L_33 - .L_32)
.L_32:
        /*000c*/ 	.word	0x00000000
        /*0010*/ 	.short	0x0004
        /*0012*/ 	.short	0x001c
        /*0014*/ 	.byte	0x00, 0xf0, 0x11, 0x00


	//----- nvinfo : EIATTR_KPARAM_INFO
	.align		4
.L_33:
        /*0018*/ 	.byte	0x04, 0x17
        /*001a*/ 	.short	(.L_35 - .L_34)
.L_34:
        /*001c*/ 	.word	0x00000000
        /*0020*/ 	.short	0x0003
        /*0022*/ 	.short	0x0018
        /*0024*/ 	.byte	0x00, 0xf0, 0x11, 0x00


	//----- nvinfo : EIATTR_KPARAM_INFO
	.align		4
.L_35:
        /*0028*/ 	.byte	0x04, 0x17
        /*002a*/ 	.short	(.L_37 - .L_36)
.L_36:
        /*002c*/ 	.word	0x00000000
        /*0030*/ 	.short	0x0002
        /*0032*/ 	.short	0x0010
        /*0034*/ 	.byte	0x00, 0xf5, 0x21, 0x00


	//----- nvinfo : EIATTR_KPARAM_INFO
	.align		4
.L_37:
        /*0038*/ 	.byte	0x04, 0x17
        /*003a*/ 	.short	(.L_39 - .L_38)
.L_38:
        /*003c*/ 	.word	0x00000000
        /*0040*/ 	.short	0x0001
        /*0042*/ 	.short	0x0008
        /*0044*/ 	.byte	0x00, 0xf5, 0x21, 0x00


	//----- nvinfo : EIATTR_KPARAM_INFO
	.align		4
.L_39:
        /*0048*/ 	.byte	0x04, 0x17
        /*004a*/ 	.short	(.L_41 - .L_40)
.L_40:
        /*004c*/ 	.word	0x00000000
        /*0050*/ 	.short	0x0000
        /*0052*/ 	.short	0x0000
        /*0054*/ 	.byte	0x00, 0xf5, 0x21, 0x00


	//----- nvinfo : EIATTR_SPARSE_MMA_MASK
	.align		4
.L_41:
        /*0058*/ 	.byte	0x03, 0x50
        /*005a*/ 	.short	0x0000


	//----- nvinfo : EIATTR_MAXREG_COUNT
	.align		4
        /*005c*/ 	.byte	0x03, 0x1b
        /*005e*/ 	.short	0x00ff


	//----- nvinfo : EIATTR_MERCURY_ISA_VERSION
	.align		4
        /*0060*/ 	.byte	0x03, 0x5f
        /*0062*/ 	.short	0x0101


	//----- nvinfo : EIATTR_VRC_CTA_INIT_COUNT
	.align		4
        /*0064*/ 	.byte	0x02, 0x4a
	.zero		1
	.zero		1


	//----- nvinfo : EIATTR_EXIT_INSTR_OFFSETS
	.align		4
        /*0068*/ 	.byte	0x04, 0x1c
        /*006a*/ 	.short	(.L_43 - .L_42)


	//   ....[0]....
.L_42:
        /*006c*/ 	.word	0x00000080


	//   ....[1]....
        /*0070*/ 	.word	0x00000140


	//----- nvinfo : EIATTR_CBANK_PARAM_SIZE
	.align		4
.L_43:
        /*0074*/ 	.byte	0x03, 0x19
        /*0076*/ 	.short	0x0020


	//----- nvinfo : EIATTR_PARAM_CBANK
	.align		4
        /*0078*/ 	.byte	0x04, 0x0a
        /*007a*/ 	.short	(.L_45 - .L_44)
	.align		4
.L_44:
        /*007c*/ 	.word	index@(.nv.constant0._Z9tensorAddPfS_S_ii)
        /*0080*/ 	.short	0x0380
        /*0082*/ 	.short	0x0020


	//----- nvinfo : EIATTR_SW_WAR
	.align		4
.L_45:
        /*0084*/ 	.byte	0x04, 0x36
        /*0086*/ 	.short	(.L_47 - .L_46)
.L_46:
        /*0088*/ 	.word	0x00000008
.L_47:


//--------------------- .nv.callgraph             --------------------------
	.section	.nv.callgraph,"",@"SHT_CUDA_CALLGRAPH"
	.align	4
	.sectionentsize	8
	.align		4
        /*0000*/ 	.word	0x00000000
	.align		4
        /*0004*/ 	.word	0xffffffff
	.align		4
        /*0008*/ 	.word	0x00000000
	.align		4
        /*000c*/ 	.word	0xfffffffe
	.align		4
        /*0010*/ 	.word	0x00000000
	.align		4
        /*0014*/ 	.word	0xfffffffd
	.align		4
        /*0018*/ 	.word	0x00000000
	.align		4
        /*001c*/ 	.word	0xfffffffc


//--------------------- .text._Z14tensorMultiplyPfS_S_ii --------------------------
	.section	.text._Z14tensorMultiplyPfS_S_ii,"ax",@progbits
	.align	128
        .global         _Z14tensorMultiplyPfS_S_ii
        .type           _Z14tensorMultiplyPfS_S_ii,@function
        .size           _Z14tensorMultiplyPfS_S_ii,(.L_x_2 - _Z14tensorMultiplyPfS_S_ii)
        .other          _Z14tensorMultiplyPfS_S_ii,@"STO_CUDA_ENTRY STV_DEFAULT"
_Z14tensorMultiplyPfS_S_ii:
.text._Z14tensorMultiplyPfS_S_ii:
[----:B------:R-:W-:Y:S01]  /*0000*/  LDC R1, c[0x0][0x37c] ;  /* 0x0000df00ff017b82 */ /* 0x000fe20000000800 */
[----:B------:R-:W-:Y:S05]  /*0010*/  EXIT ;  /* 0x000000000000794d */ /* 0x000fea0003800000 */
.L_x_0:
[----:B------:R-:W-:-:S00]  /*0020*/  BRA `(.L_x_0) ;  /* 0xfffffffc00fc7947 */ /* 0x000fc0000383ffff */
[----:B------:R-:W-:-:S00]  /*0030*/  NOP ;  /* 0x0000000000007918 */ /* 0x000fc00000000000 */
        /* <DEDUP_REMOVED lines=12> */
.L_x_2:


//--------------------- .text._Z9tensorAddPfS_S_ii --------------------------
	.section	.text._Z9tensorAddPfS_S_ii,"ax",@progbits
	.align	128
        .global         _Z9tensorAddPfS_S_ii
        .type           _Z9tensorAddPfS_S_ii,@function
        .size           _Z9tensorAddPfS_S_ii,(.L_x_3 - _Z9tensorAddPfS_S_ii)
        .other          _Z9tensorAddPfS_S_ii,@"STO_CUDA_ENTRY STV_DEFAULT"
_Z9tensorAddPfS_S_ii:
.text._Z9tensorAddPfS_S_ii:
[----:B------:R-:W-:Y:S01]  /*0000*/  LDC R1, c[0x0][0x37c] ;  /* 0x0000df00ff017b82 */ /* 0x000fe20000000800 */
[----:B------:R-:W0:Y:S07]  /*0010*/  S2R R0, SR_TID.X ;  /* 0x0000000000007919 */ /* 0x000e2e0000002100 */
[----:B------:R-:W0:Y:S01]  /*0020*/  S2UR UR6, SR_CTAID.X ;  /* 0x00000000000679c3 */ /* 0x000e220000002500 */
[----:B------:R-:W1:Y:S07]  /*0030*/  LDCU.64 UR4, c[0x0][0x398] ;  /* 0x00007300ff0477ac */ /* 0x000e6e0008000a00 */
[----:B------:R-:W0:Y:S01]  /*0040*/  LDC R9, c[0x0][0x360] ;  /* 0x0000d800ff097b82 */ /* 0x000e220000000800 */
[----:B-1----:R-:W-:Y:S01]  /*0050*/  UIMAD UR4, UR5, UR4, URZ ;  /* 0x00000004050472a4 */ /* 0x002fe2000f8e02ff */
[----:B0-----:R-:W-:-:S05]  /*0060*/  IMAD R9, R9, UR6, R0 ;  /* 0x0000000609097c24 */ /* 0x001fca000f8e0200 */
[----:B------:R-:W-:-:S13]  /*0070*/  ISETP.GE.AND P0, PT, R9, UR4, PT ;  /* 0x0000000409007c0c */ /* 0x000fda000bf06270 */
[----:B------:R-:W-:Y:S05]  /*0080*/  @P0 EXIT ;  /* 0x000000000000094d */ /* 0x000fea0003800000 */
[----:B------:R-:W0:Y:S01]  /*0090*/  LDC.64 R2, c[0x0][0x380] ;  /* 0x0000e000ff027b82 */ /* 0x000e220000000a00 */
[----:B------:R-:W1:Y:S07]  /*00a0*/  LDCU.64 UR4, c[0x0][0x358] ;  /* 0x00006b00ff0477ac */ /* 0x000e6e0008000a00 */
[----:B------:R-:W2:Y:S08]  /*00b0*/  LDC.64 R4, c[0x0][0x388] ;  /* 0x0000e200ff047b82 */ /* 0x000eb00000000a00 */
[----:B------:R-:W3:Y:S01]  /*00c0*/  LDC.64 R6, c[0x0][0x390] ;  /* 0x0000e400ff067b82 */ /* 0x000ee20000000a00 */
[----:B0-----:R-:W-:-:S06]  /*00d0*/  IMAD.WIDE R2, R9, 0x4, R2 ;  /* 0x0000000409027825 */ /* 0x001fcc00078e0202 */
[----:B-1----:R-:W4:Y:S01]  /*00e0*/  LDG.E R2, desc[UR4][R2.64] ;  /* 0x0000000402027981 */ /* 0x002f22000c1e1900 */
[----:B--2---:R-:W-:-:S06]  /*00f0*/  IMAD.WIDE R4, R9, 0x4, R4 ;  /* 0x0000000409047825 */ /* 0x004fcc00078e0204 */
[----:B------:R-:W4:Y:S01]  /*0100*/  LDG.E R5, desc[UR4][R4.64] ;  /* 0x0000000404057981 */ /* 0x000f22000c1e1900 */
[----:B---3--:R-:W-:-:S04]  /*0110*/  IMAD.WIDE R6, R9, 0x4, R6 ;  /* 0x0000000409067825 */ /* 0x008fc800078e0206 */
[----:B----4-:R-:W-:-:S05]  /*0120*/  FADD R9, R2, R5 ;  /* 0x0000000502097221 */ /* 0x010fca0000000000 */
[----:B------:R-:W-:Y:S01]  /*0130*/  STG.E desc[UR4][R6.64], R9 ;  /* 0x0000000906007986 */ /* 0x000fe2000c101904 */
[----:B------:R-:W-:Y:S05]  /*0140*/  EXIT ;  /* 0x000000000000794d */ /* 0x000fea0003800000 */
.L_x_1:
        /* <DEDUP_REMOVED lines=11> */
.L_x_3:


//--------------------- .nv.shared.reserved.0     --------------------------
	.section	.nv.shared.reserved.0,"aw",@nobits
	.weak		__nv_reservedSMEM_offset_0_alias
	.size		__nv_reservedSMEM_offset_0_alias, 0, 64
	.other		__nv_reservedSMEM_offset_0_alias,@"STO_CUDA_RESERVED_SHARED STV_DEFAULT"
__nv_reservedSMEM_offset_0_alias:
	.zero		0
	.zero		64


//--------------------- .nv.constant0._Z14tensorMultiplyPfS_S_ii --------------------------
	.section	.nv.constant0._Z14tensorMultiplyPfS_S_ii,"a",@progbits
	.sectionflags	@""
	.align	4
.nv.constant0._Z14tensorMultiplyPfS_S_ii:
	.zero		928


//--------------------- .nv.constant0._Z9tensorAddPfS_S_ii --------------------------
	.section	.nv.constant0._Z9tensorAddPfS_S_ii,"a",@progbits
	.sectionflags	@""
	.align	4
.nv.constant0._Z9tensorAddPfS_S_ii:
	.zero		928


//--------------------- SYMBOLS --------------------------

	.type		.nv.reservedSmem.offset0,@object
	.size		.nv.reservedSmem.offset0,0x4
